//
// Generated by NVIDIA NVVM Compiler
//
// Compiler Build ID: CL-36424714
// Cuda compilation tools, release 13.0, V13.0.88
// Based on NVVM 20.0.0
//

.version 9.0
.target sm_100
.address_size 64

	// .globl	_Z21registerBandwidthTestPfS_i

.visible .entry _Z21registerBandwidthTestPfS_i(
	.param .u64 .ptr .align 1 _Z21registerBandwidthTestPfS_i_param_0,
	.param .u64 .ptr .align 1 _Z21registerBandwidthTestPfS_i_param_1,
	.param .u32 _Z21registerBandwidthTestPfS_i_param_2
)
{
	.reg .pred 	%p<6>;
	.reg .b32 	%r<13>;
	.reg .b32 	%f<69>;
	.reg .b64 	%rd<7>;

	ld.param.u64 	%rd2, [_Z21registerBandwidthTestPfS_i_param_0];
	ld.param.u64 	%rd1, [_Z21registerBandwidthTestPfS_i_param_1];
	ld.param.u32 	%r8, [_Z21registerBandwidthTestPfS_i_param_2];
	cvta.to.global.u64 	%rd3, %rd2;
	ld.global.f32 	%f65, [%rd3+4];
	ld.global.f32 	%f66, [%rd3+8];
	ld.global.f32 	%f67, [%rd3+12];
	ld.global.f32 	%f68, [%rd3+16];
	setp.lt.s32 	%p1, %r8, 1;
	@%p1 bra 	$L__BB0_7;
	and.b32  	%r1, %r8, 3;
	setp.lt.u32 	%p2, %r8, 4;
	@%p2 bra 	$L__BB0_4;
	and.b32  	%r9, %r8, 2147483644;
	neg.s32 	%r11, %r9;
$L__BB0_3:
	fma.rn.f32 	%f34, %f65, %f66, %f67;
	fma.rn.f32 	%f35, %f66, %f67, %f68;
	fma.rn.f32 	%f36, %f67, %f68, %f34;
	fma.rn.f32 	%f37, %f68, %f34, %f35;
	fma.rn.f32 	%f38, %f34, %f35, %f36;
	fma.rn.f32 	%f39, %f35, %f36, %f37;
	fma.rn.f32 	%f40, %f36, %f37, %f38;
	fma.rn.f32 	%f41, %f37, %f38, %f39;
	fma.rn.f32 	%f42, %f38, %f39, %f40;
	fma.rn.f32 	%f43, %f39, %f40, %f41;
	fma.rn.f32 	%f44, %f40, %f41, %f42;
	fma.rn.f32 	%f45, %f41, %f42, %f43;
	fma.rn.f32 	%f65, %f42, %f43, %f44;
	fma.rn.f32 	%f66, %f43, %f44, %f45;
	fma.rn.f32 	%f67, %f44, %f45, %f65;
	fma.rn.f32 	%f68, %f45, %f65, %f66;
	add.s32 	%r11, %r11, 4;
	setp.ne.s32 	%p3, %r11, 0;
	@%p3 bra 	$L__BB0_3;
$L__BB0_4:
	setp.eq.s32 	%p4, %r1, 0;
	@%p4 bra 	$L__BB0_7;
	neg.s32 	%r12, %r1;
$L__BB0_6:
	.pragma "nounroll";
	fma.rn.f32 	%f65, %f65, %f66, %f67;
	fma.rn.f32 	%f66, %f66, %f67, %f68;
	fma.rn.f32 	%f67, %f67, %f68, %f65;
	fma.rn.f32 	%f68, %f68, %f65, %f66;
	add.s32 	%r12, %r12, 1;
	setp.ne.s32 	%p5, %r12, 0;
	@%p5 bra 	$L__BB0_6;
$L__BB0_7:
	cvta.to.global.u64 	%rd4, %rd1;
	add.f32 	%f46, %f65, %f66;
	add.f32 	%f47, %f46, %f67;
	add.f32 	%f48, %f47, %f68;
	mov.u32 	%r10, %tid.x;
	mul.wide.u32 	%rd5, %r10, 4;
	add.s64 	%rd6, %rd4, %rd5;
	st.global.f32 	[%rd6], %f48;
	ret;

}
	// .globl	_Z19registerLatencyTestPfi
.visible .entry _Z19registerLatencyTestPfi(
	.param .u64 .ptr .align 1 _Z19registerLatencyTestPfi_param_0,
	.param .u32 _Z19registerLatencyTestPfi_param_1
)
{
	.reg .pred 	%p<6>;
	.reg .b32 	%r<13>;
	.reg .b32 	%f<20>;
	.reg .b64 	%rd<5>;

	ld.param.u64 	%rd1, [_Z19registerLatencyTestPfi_param_0];
	ld.param.u32 	%r8, [_Z19registerLatencyTestPfi_param_1];
	setp.lt.s32 	%p1, %r8, 1;
	mov.f32 	%f19, 0f3F800000;
	@%p1 bra 	$L__BB1_7;
	and.b32  	%r1, %r8, 3;
	setp.lt.u32 	%p2, %r8, 4;
	mov.f32 	%f19, 0f3F800000;
	@%p2 bra 	$L__BB1_4;
	and.b32  	%r9, %r8, 2147483644;
	neg.s32 	%r11, %r9;
	mov.f32 	%f19, 0f3F800000;
$L__BB1_3:
	add.f32 	%f12, %f19, 0f3F800000;
	add.f32 	%f13, %f12, 0f3F800000;
	add.f32 	%f14, %f13, 0f3F800000;
	add.f32 	%f19, %f14, 0f3F800000;
	add.s32 	%r11, %r11, 4;
	setp.ne.s32 	%p3, %r11, 0;
	@%p3 bra 	$L__BB1_3;
$L__BB1_4:
	setp.eq.s32 	%p4, %r1, 0;
	@%p4 bra 	$L__BB1_7;
	neg.s32 	%r12, %r1;
$L__BB1_6:
	.pragma "nounroll";
	add.f32 	%f19, %f19, 0f3F800000;
	add.s32 	%r12, %r12, 1;
	setp.ne.s32 	%p5, %r12, 0;
	@%p5 bra 	$L__BB1_6;
$L__BB1_7:
	cvta.to.global.u64 	%rd2, %rd1;
	mov.u32 	%r10, %tid.x;
	mul.wide.u32 	%rd3, %r10, 4;
	add.s64 	%rd4, %rd2, %rd3;
	st.global.f32 	[%rd4], %f19;
	ret;

}


// ===== COMPILED SASS (sm_100) =====

	.target	sm_100

	.elftype	@"ET_EXEC"


//--------------------- .note.nv.tkinfo           --------------------------
	.section	.note.nv.tkinfo,"",@"SHT_NOTE"
	.sectionflags	@"SHF_NOTE_NV_TKINFO"
	.tkinfo
        /*0018*/ 	.word	0x00000002
        /*0030*/ 	.string	""
        /*0030*/ 	.string	"ptxas"
        /*0030*/ 	.string	"Cuda compilation tools, release 13.0, V13.0.88"
        /*0030*/ 	.string	"Build cuda_13.0.r13.0/compiler.36424714_0"
        /*0030*/ 	.string	"-arch sm_100 -m 64 "



//--------------------- .note.nv.cuinfo           --------------------------
	.section	.note.nv.cuinfo,"",@"SHT_NOTE"
	.sectionflags	@"SHF_NOTE_NV_CUINFO"
        /*0018*/ 	.short	0x0002
        /*001a*/ 	.short	0x0064
        /*001c*/ 	.short	0x0082
	.zero		2


//--------------------- .nv.info                  --------------------------
	.section	.nv.info,"",@"SHT_CUDA_INFO"
	.align	4


	//----- nvinfo : EIATTR_REGCOUNT
	.align		4
        /*0000*/ 	.byte	0x04, 0x2f
        /*0002*/ 	.short	(.L_1 - .L_0)
	.align		4
.L_0:
        /*0004*/ 	.word	index@(_Z21registerBandwidthTestPfS_i)
        /*0008*/ 	.word	0x0000000c


	//----- nvinfo : EIATTR_FRAME_SIZE
	.align		4
.L_1:
        /*000c*/ 	.byte	0x04, 0x11
        /*000e*/ 	.short	(.L_3 - .L_2)
	.align		4
.L_2:
        /*0010*/ 	.word	index@(_Z21registerBandwidthTestPfS_i)
        /*0014*/ 	.word	0x00000000


	//----- nvinfo : EIATTR_REGCOUNT
	.align		4
.L_3:
        /*0018*/ 	.byte	0x04, 0x2f
        /*001a*/ 	.short	(.L_5 - .L_4)
	.align		4
.L_4:
        /*001c*/ 	.word	index@(_Z19registerLatencyTestPfi)
        /*0020*/ 	.word	0x0000000a


	//----- nvinfo : EIATTR_FRAME_SIZE
	.align		4
.L_5:
        /*0024*/ 	.byte	0x04, 0x11
        /*0026*/ 	.short	(.L_7 - .L_6)
	.align		4
.L_6:
        /*0028*/ 	.word	index@(_Z19registerLatencyTestPfi)
        /*002c*/ 	.word	0x00000000


	//----- nvinfo : EIATTR_MIN_STACK_SIZE
	.align		4
.L_7:
        /*0030*/ 	.byte	0x04, 0x12
        /*0032*/ 	.short	(.L_9 - .L_8)
	.align		4
.L_8:
        /*0034*/ 	.word	index@(_Z19registerLatencyTestPfi)
        /*0038*/ 	.word	0x00000000


	//----- nvinfo : EIATTR_MIN_STACK_SIZE
	.align		4
.L_9:
        /*003c*/ 	.byte	0x04, 0x12
        /*003e*/ 	.short	(.L_11 - .L_10)
	.align		4
.L_10:
        /*0040*/ 	.word	index@(_Z21registerBandwidthTestPfS_i)
        /*0044*/ 	.word	0x00000000
.L_11:


//--------------------- .nv.compat                --------------------------
	.section	.nv.compat,"",@"SHT_CUDA_COMPAT_INFO"
	.align	4
        /*0000*/ 	.byte	0x02, 0x09, 0x00, 0x00, 0x02, 0x02, 0x01, 0x00, 0x02, 0x05, 0x05, 0x00, 0x03, 0x07, 0x01, 0x01
        /*0010*/ 	.byte	0x02, 0x03, 0x00, 0x00, 0x02, 0x06, 0x01, 0x00, 0x04, 0x0b, 0x08, 0x00, 0x09, 0x00, 0x00, 0x00
        /*0020*/ 	.byte	0x00, 0x00, 0x00, 0x00


//--------------------- .nv.info._Z19registerLatencyTestPfi --------------------------
	.section	.nv.info._Z19registerLatencyTestPfi,"",@"SHT_CUDA_INFO"
	.sectionflags	@""
	.align	4


	//----- nvinfo : EIATTR_CUDA_API_VERSION
	.align		4
        /*0000*/ 	.byte	0x04, 0x37
        /*0002*/ 	.short	(.L_13 - .L_12)
.L_12:
        /*0004*/ 	.word	0x00000082


	//----- nvinfo : EIATTR_KPARAM_INFO
	.align		4
.L_13:
        /*0008*/ 	.byte	0x04, 0x17
        /*000a*/ 	.short	(.L_15 - .L_14)
.L_14:
        /*000c*/ 	.word	0x00000000
        /*0010*/ 	.short	0x0001
        /*0012*/ 	.short	0x0008
        /*0014*/ 	.byte	0x00, 0xf0, 0x11, 0x00


	//----- nvinfo : EIATTR_KPARAM_INFO
	.align		4
.L_15:
        /*0018*/ 	.byte	0x04, 0x17
        /*001a*/ 	.short	(.L_17 - .L_16)
.L_16:
        /*001c*/ 	.word	0x00000000
        /*0020*/ 	.short	0x0000
        /*0022*/ 	.short	0x0000
        /*0024*/ 	.byte	0x00, 0xf5, 0x21, 0x00


	//----- nvinfo : EIATTR_SPARSE_MMA_MASK
	.align		4
.L_17:
        /*0028*/ 	.byte	0x03, 0x50
        /*002a*/ 	.short	0x0000


	//----- nvinfo : EIATTR_MAXREG_COUNT
	.align		4
        /*002c*/ 	.byte	0x03, 0x1b
        /*002e*/ 	.short	0x00ff


	//----- nvinfo : EIATTR_MERCURY_ISA_VERSION
	.align		4
        /*0030*/ 	.byte	0x03, 0x5f
        /*0032*/ 	.short	0x0101


	//----- nvinfo : EIATTR_VRC_CTA_INIT_COUNT
	.align		4
        /*0034*/ 	.byte	0x02, 0x4a
	.zero		1
	.zero		1


	//----- nvinfo : EIATTR_EXIT_INSTR_OFFSETS
	.align		4
        /*0038*/ 	.byte	0x04, 0x1c
        /*003a*/ 	.short	(.L_19 - .L_18)


	//   ....[0]....
.L_18:
        /*003c*/ 	.word	0x00000480


	//----- nvinfo : EIATTR_CBANK_PARAM_SIZE
	.align		4
.L_19:
        /*0040*/ 	.byte	0x03, 0x19
        /*0042*/ 	.short	0x000c


	//----- nvinfo : EIATTR_PARAM_CBANK
	.align		4
        /*0044*/ 	.byte	0x04, 0x0a
        /*0046*/ 	.short	(.L_21 - .L_20)
	.align		4
.L_20:
        /*0048*/ 	.word	index@(.nv.constant0._Z19registerLatencyTestPfi)
        /*004c*/ 	.short	0x0380
        /*004e*/ 	.short	0x000c


	//----- nvinfo : EIATTR_SW_WAR
	.align		4
.L_21:
        /*0050*/ 	.byte	0x04, 0x36
        /*0052*/ 	.short	(.L_23 - .L_22)
.L_22:
        /*0054*/ 	.word	0x00000008
.L_23:


//--------------------- .nv.info._Z21registerBandwidthTestPfS_i --------------------------
	.section	.nv.info._Z21registerBandwidthTestPfS_i,"",@"SHT_CUDA_INFO"
	.sectionflags	@""
	.align	4


	//----- nvinfo : EIATTR_CUDA_API_VERSION
	.align		4
        /*0000*/ 	.byte	0x04, 0x37
        /*0002*/ 	.short	(.L_25 - .L_24)
.L_24:
        /*0004*/ 	.word	0x00000082


	//----- nvinfo : EIATTR_KPARAM_INFO
	.align		4
.L_25:
        /*0008*/ 	.byte	0x04, 0x17
        /*000a*/ 	.short	(.L_27 - .L_26)
.L_26:
        /*000c*/ 	.word	0x00000000
        /*0010*/ 	.short	0x0002
        /*0012*/ 	.short	0x0010
        /*0014*/ 	.byte	0x00, 0xf0, 0x11, 0x00


	//----- nvinfo : EIATTR_KPARAM_INFO
	.align		4
.L_27:
        /*0018*/ 	.byte	0x04, 0x17
        /*001a*/ 	.short	(.L_29 - .L_28)
.L_28:
        /*001c*/ 	.word	0x00000000
        /*0020*/ 	.short	0x0001
        /*0022*/ 	.short	0x0008
        /*0024*/ 	.byte	0x00, 0xf5, 0x21, 0x00


	//----- nvinfo : EIATTR_KPARAM_INFO
	.align		4
.L_29:
        /*0028*/ 	.byte	0x04, 0x17
        /*002a*/ 	.short	(.L_31 - .L_30)
.L_30:
        /*002c*/ 	.word	0x00000000
        /*0030*/ 	.short	0x0000
        /*0032*/ 	.short	0x0000
        /*0034*/ 	.byte	0x00, 0xf5, 0x21, 0x00


	//----- nvinfo : EIATTR_SPARSE_MMA_MASK
	.align		4
.L_31:
        /*0038*/ 	.byte	0x03, 0x50
        /*003a*/ 	.short	0x0000


	//----- nvinfo : EIATTR_MAXREG_COUNT
	.align		4
        /*003c*/ 	.byte	0x03, 0x1b
        /*003e*/ 	.short	0x00ff


	//----- nvinfo : EIATTR_MERCURY_ISA_VERSION
	.align		4
        /*0040*/ 	.byte	0x03, 0x5f
        /*0042*/ 	.short	0x0101


	//----- nvinfo : EIATTR_VRC_CTA_INIT_COUNT
	.align		4
        /*0044*/ 	.byte	0x02, 0x4a
	.zero		1
	.zero		1


	//----- nvinfo : EIATTR_EXIT_INSTR_OFFSETS
	.align		4
        /*0048*/ 	.byte	0x04, 0x1c
        /*004a*/ 	.short	(.L_33 - .L_32)


	//   ....[0]....
.L_32:
        /*004c*/ 	.word	0x00000a40


	//----- nvinfo : EIATTR_CBANK_PARAM_SIZE
	.align		4
.L_33:
        /*0050*/ 	.byte	0x03, 0x19
        /*0052*/ 	.short	0x0014


	//----- nvinfo : EIATTR_PARAM_CBANK
	.align		4
        /*0054*/ 	.byte	0x04, 0x0a
        /*0056*/ 	.short	(.L_35 - .L_34)
	.align		4
.L_34:
        /*0058*/ 	.word	index@(.nv.constant0._Z21registerBandwidthTestPfS_i)
        /*005c*/ 	.short	0x0380
        /*005e*/ 	.short	0x0014


	//----- nvinfo : EIATTR_SW_WAR
	.align		4
.L_35:
        /*0060*/ 	.byte	0x04, 0x36
        /*0062*/ 	.short	(.L_37 - .L_36)
.L_36:
        /*0064*/ 	.word	0x00000008
.L_37:


//--------------------- .nv.callgraph             --------------------------
	.section	.nv.callgraph,"",@"SHT_CUDA_CALLGRAPH"
	.align	4
	.sectionentsize	8
	.align		4
        /*0000*/ 	.word	0x00000000
	.align		4
        /*0004*/ 	.word	0xffffffff
	.align		4
        /*0008*/ 	.word	0x00000000
	.align		4
        /*000c*/ 	.word	0xfffffffe
	.align		4
        /*0010*/ 	.word	0x00000000
	.align		4
        /*0014*/ 	.word	0xfffffffd
	.align		4
        /*0018*/ 	.word	0x00000000
	.align		4
        /*001c*/ 	.word	0xfffffffc


//--------------------- .text._Z19registerLatencyTestPfi --------------------------
	.section	.text._Z19registerLatencyTestPfi,"ax",@progbits
	.align	128
        .global         _Z19registerLatencyTestPfi
        .type           _Z19registerLatencyTestPfi,@function
        .size           _Z19registerLatencyTestPfi,(.L_x_16 - _Z19registerLatencyTestPfi)
        .other          _Z19registerLatencyTestPfi,@"STO_CUDA_ENTRY STV_DEFAULT"
_Z19registerLatencyTestPfi:
.text._Z19registerLatencyTestPfi:
[----:B------:R-:W-:Y:S01]  /*0000*/  LDC R1, c[0x0][0x37c] ;  /* 0x0000df00ff017b82 */ /* 0x000fe20000000800 */
[----:B------:R-:W0:Y:S01]  /*0010*/  LDCU UR5, c[0x0][0x388] ;  /* 0x00007100ff0577ac */ /* 0x000e220008000800 */
[----:B------:R-:W-:Y:S01]  /*0020*/  HFMA2 R5, -RZ, RZ, 1.875, 0 ;  /* 0x3f800000ff057431 */ /* 0x000fe200000001ff */
[----:B------:R-:W1:Y:S01]  /*0030*/  LDCU.64 UR6, c[0x0][0x358] ;  /* 0x00006b00ff0677ac */ /* 0x000e620008000a00 */
[----:B0-----:R-:W-:-:S09]  /*0040*/  UISETP.GE.AND UP0, UPT, UR5, 0x1, UPT ;  /* 0x000000010500788c */ /* 0x001fd2000bf06270 */
[----:B-1----:R-:W-:Y:S05]  /*0050*/  BRA.U !UP0, `(.L_x_0) ;  /* 0x0000000108f87547 */ /* 0x002fea000b800000 */
[----:B------:R-:W-:Y:S01]  /*0060*/  UISETP.GE.U32.AND UP0, UPT, UR5, 0x4, UPT ;  /* 0x000000040500788c */ /* 0x000fe2000bf06070 */
[----:B------:R-:W-:Y:S01]  /*0070*/  MOV R5, 0x3f800000 ;  /* 0x3f80000000057802 */ /* 0x000fe20000000f00 */
[----:B------:R-:W-:-:S07]  /*0080*/  ULOP3.LUT UR4, UR5, 0x3, URZ, 0xc0, !UPT ;  /* 0x0000000305047892 */ /* 0x000fce000f8ec0ff */
[----:B------:R-:W-:Y:S05]  /*0090*/  BRA.U !UP0, `(.L_x_1) ;  /* 0x0000000108cc7547 */ /* 0x000fea000b800000 */
[----:B------:R-:W-:Y:S01]  /*00a0*/  ULOP3.LUT UR5, UR5, 0x7ffffffc, URZ, 0xc0, !UPT ;  /* 0x7ffffffc05057892 */ /* 0x000fe2000f8ec0ff */
[----:B------:R-:W-:-:S03]  /*00b0*/  MOV R5, 0x3f800000 ;  /* 0x3f80000000057802 */ /* 0x000fc60000000f00 */
[----:B------:R-:W-:-:S04]  /*00c0*/  UIADD3 UR5, UPT, UPT, -UR5, URZ, URZ ;  /* 0x000000ff05057290 */ /* 0x000fc8000fffe1ff */
[----:B------:R-:W-:-:S09]  /*00d0*/  UISETP.GE.AND UP0, UPT, UR5, URZ, UPT ;  /* 0x000000ff0500728c */ /* 0x000fd2000bf06270 */
[----:B------:R-:W-:Y:S05]  /*00e0*/  BRA.U UP0, `(.L_x_2) ;  /* 0x00000001009c7547 */ /* 0x000fea000b800000 */
[----:B------:R-:W-:Y:S02]  /*00f0*/  UIADD3 UR8, UPT, UPT, -UR5, URZ, URZ ;  /* 0x000000ff05087290 */ /* 0x000fe4000fffe1ff */
[----:B------:R-:W-:Y:S02]  /*0100*/  UPLOP3.LUT UP0, UPT, UPT, UPT, UPT, 0x80, 0x8 ;  /* 0x000000000008789c */ /* 0x000fe40003f0f070 */
[----:B------:R-:W-:-:S09]  /*0110*/  UISETP.GT.AND UP1, UPT, UR8, 0xc, UPT ;  /* 0x0000000c0800788c */ /* 0x000fd2000bf24270 */
[----:B------:R-:W-:Y:S05]  /*0120*/  BRA.U !UP1, `(.L_x_3) ;  /* 0x0000000109507547 */ /* 0x000fea000b800000 */
[----:B------:R-:W-:-:S11]  /*0130*/  UPLOP3.LUT UP0, UPT, UPT, UPT, UPT, 0x40, 0x4 ;  /* 0x000000000004789c */ /* 0x000fd60003f0e870 */
.L_x_4:
[----:B------:R-:W-:Y:S01]  /*0140*/  FADD R5, R5, 1 ;  /* 0x3f80000005057421 */ /* 0x000fe20000000000 */
[----:B------:R-:W-:-:S03]  /*0150*/  UIADD3 UR5, UPT, UPT, UR5, 0x10, URZ ;  /* 0x0000001005057890 */ /* 0x000fc6000fffe0ff */
[----:B------:R-:W-:Y:S01]  /*0160*/  FADD R5, R5, 1 ;  /* 0x3f80000005057421 */ /* 0x000fe20000000000 */
[----:B------:R-:W-:-:S03]  /*0170*/  UISETP.GE.AND UP1, UPT, UR5, -0xc, UPT ;  /* 0xfffffff40500788c */ /* 0x000fc6000bf26270 */
[----:B------:R-:W-:-:S04]  /*0180*/  FADD R5, R5, 1 ;  /* 0x3f80000005057421 */ /* 0x000fc80000000000 */
        /* <DEDUP_REMOVED lines=12> */
[----:B------:R-:W-:Y:S01]  /*0250*/  FADD R5, R5, 1 ;  /* 0x3f80000005057421 */ /* 0x000fe20000000000 */
[----:B------:R-:W-:Y:S06]  /*0260*/  BRA.U !UP1, `(.L_x_4) ;  /* 0xfffffffd09b47547 */ /* 0x000fec000b83ffff */
.L_x_3:
[----:B------:R-:W-:-:S04]  /*0270*/  UIADD3 UR8, UPT, UPT, -UR5, URZ, URZ ;  /* 0x000000ff05087290 */ /* 0x000fc8000fffe1ff */
[----:B------:R-:W-:-:S09]  /*0280*/  UISETP.GT.AND UP1, UPT, UR8, 0x4, UPT ;  /* 0x000000040800788c */ /* 0x000fd2000bf24270 */
[----:B------:R-:W-:Y:S05]  /*0290*/  BRA.U !UP1, `(.L_x_5) ;  /* 0x0000000109287547 */ /* 0x000fea000b800000 */
[----:B------:R-:W-:Y:S01]  /*02a0*/  FADD R5, R5, 1 ;  /* 0x3f80000005057421 */ /* 0x000fe20000000000 */
[----:B------:R-:W-:Y:S02]  /*02b0*/  UPLOP3.LUT UP0, UPT, UPT, UPT, UPT, 0x40, 0x4 ;  /* 0x000000000004789c */ /* 0x000fe40003f0e870 */
[----:B------:R-:W-:Y:S01]  /*02c0*/  UIADD3 UR5, UPT, UPT, UR5, 0x8, URZ ;  /* 0x0000000805057890 */ /* 0x000fe2000fffe0ff */
[----:B------:R-:W-:-:S04]  /*02d0*/  FADD R5, R5, 1 ;  /* 0x3f80000005057421 */ /* 0x000fc80000000000 */
[----:B------:R-:W-:-:S04]  /*02e0*/  FADD R5, R5, 1 ;  /* 0x3f80000005057421 */ /* 0x000fc80000000000 */
[----:B------:R-:W-:-:S04]  /*02f0*/  FADD R5, R5, 1 ;  /* 0x3f80000005057421 */ /* 0x000fc80000000000 */
[----:B------:R-:W-:-:S04]  /*0300*/  FADD R5, R5, 1 ;  /* 0x3f80000005057421 */ /* 0x000fc80000000000 */
[----:B------:R-:W-:-:S04]  /*0310*/  FADD R5, R5, 1 ;  /* 0x3f80000005057421 */ /* 0x000fc80000000000 */
[----:B------:R-:W-:-:S04]  /*0320*/  FADD R5, R5, 1 ;  /* 0x3f80000005057421 */ /* 0x000fc80000000000 */
[----:B------:R-:W-:-:S07]  /*0330*/  FADD R5, R5, 1 ;  /* 0x3f80000005057421 */ /* 0x000fce0000000000 */
.L_x_5:
[----:B------:R-:W-:-:S09]  /*0340*/  UISETP.NE.OR UP0, UPT, UR5, URZ, UP0 ;  /* 0x000000ff0500728c */ /* 0x000fd20008705670 */
[----:B------:R-:W-:Y:S05]  /*0350*/  BRA.U !UP0, `(.L_x_1) ;  /* 0x00000001081c7547 */ /* 0x000fea000b800000 */
.L_x_2:
[----:B------:R-:W-:Y:S01]  /*0360*/  UIADD3 UR5, UPT, UPT, UR5, 0x4, URZ ;  /* 0x0000000405057890 */ /* 0x000fe2000fffe0ff */
[----:B------:R-:W-:-:S03]  /*0370*/  FADD R5, R5, 1 ;  /* 0x3f80000005057421 */ /* 0x000fc60000000000 */
[----:B------:R-:W-:Y:S01]  /*0380*/  UISETP.NE.AND UP0, UPT, UR5, URZ, UPT ;  /* 0x000000ff0500728c */ /* 0x000fe2000bf05270 */
[----:B------:R-:W-:-:S04]  /*0390*/  FADD R5, R5, 1 ;  /* 0x3f80000005057421 */ /* 0x000fc80000000000 */
[----:B------:R-:W-:-:S04]  /*03a0*/  FADD R5, R5, 1 ;  /* 0x3f80000005057421 */ /* 0x000fc80000000000 */
[----:B------:R-:W-:Y:S01]  /*03b0*/  FADD R5, R5, 1 ;  /* 0x3f80000005057421 */ /* 0x000fe20000000000 */
[----:B------:R-:W-:Y:S06]  /*03c0*/  BRA.U UP0, `(.L_x_2) ;  /* 0xfffffffd00e47547 */ /* 0x000fec000b83ffff */
.L_x_1:
[----:B------:R-:W-:-:S09]  /*03d0*/  UISETP.NE.AND UP0, UPT, UR4, URZ, UPT ;  /* 0x000000ff0400728c */ /* 0x000fd2000bf05270 */
[----:B------:R-:W-:Y:S05]  /*03e0*/  BRA.U !UP0, `(.L_x_0) ;  /* 0x0000000108147547 */ /* 0x000fea000b800000 */
[----:B------:R-:W-:-:S12]  /*03f0*/  UIADD3 UR4, UPT, UPT, -UR4, URZ, URZ ;  /* 0x000000ff04047290 */ /* 0x000fd8000fffe1ff */
.L_x_6:
[----:B------:R-:W-:Y:S01]  /*0400*/  UIADD3 UR4, UPT, UPT, UR4, 0x1, URZ ;  /* 0x0000000104047890 */ /* 0x000fe2000fffe0ff */
[----:B------:R-:W-:-:S03]  /*0410*/  FADD R5, R5, 1 ;  /* 0x3f80000005057421 */ /* 0x000fc60000000000 */
[----:B------:R-:W-:-:S09]  /*0420*/  UISETP.NE.AND UP0, UPT, UR4, URZ, UPT ;  /* 0x000000ff0400728c */ /* 0x000fd2000bf05270 */
[----:B------:R-:W-:Y:S05]  /*0430*/  BRA.U UP0, `(.L_x_6) ;  /* 0xfffffffd00f07547 */ /* 0x000fea000b83ffff */
.L_x_0:
[----:B------:R-:W0:Y:S01]  /*0440*/  S2R R7, SR_TID.X ;  /* 0x0000000000077919 */ /* 0x000e220000002100 */
[----:B------:R-:W0:Y:S02]  /*0450*/  LDC.64 R2, c[0x0][0x380] ;  /* 0x0000e000ff027b82 */ /* 0x000e240000000a00 */
[----:B0-----:R-:W-:-:S05]  /*0460*/  IMAD.WIDE.U32 R2, R7, 0x4, R2 ;  /* 0x0000000407027825 */ /* 0x001fca00078e0002 */
[----:B------:R-:W-:Y:S01]  /*0470*/  STG.E desc[UR6][R2.64], R5 ;  /* 0x0000000502007986 */ /* 0x000fe2000c101906 */
[----:B------:R-:W-:Y:S05]  /*0480*/  EXIT ;  /* 0x000000000000794d */ /* 0x000fea0003800000 */
.L_x_7:
[----:B------:R-:W-:-:S00]  /*0490*/  BRA `(.L_x_7) ;  /* 0xfffffffc00fc7947 */ /* 0x000fc0000383ffff */
[----:B------:R-:W-:-:S00]  /*04a0*/  NOP ;  /* 0x0000000000007918 */ /* 0x000fc00000000000 */
        /* <DEDUP_REMOVED lines=13> */
.L_x_16:


//--------------------- .text._Z21registerBandwidthTestPfS_i --------------------------
	.section	.text._Z21registerBandwidthTestPfS_i,"ax",@progbits
	.align	128
        .global         _Z21registerBandwidthTestPfS_i
        .type           _Z21registerBandwidthTestPfS_i,@function
        .size           _Z21registerBandwidthTestPfS_i,(.L_x_17 - _Z21registerBandwidthTestPfS_i)
        .other          _Z21registerBandwidthTestPfS_i,@"STO_CUDA_ENTRY STV_DEFAULT"
_Z21registerBandwidthTestPfS_i:
.text._Z21registerBandwidthTestPfS_i:
[----:B------:R-:W-:Y:S08]  /*0000*/  LDC R1, c[0x0][0x37c] ;  /* 0x0000df00ff017b82 */ /* 0x000ff00000000800 */
[----:B------:R-:W0:Y:S01]  /*0010*/  LDC.64 R2, c[0x0][0x380] ;  /* 0x0000e000ff027b82 */ /* 0x000e220000000a00 */
[----:B------:R-:W0:Y:S01]  /*0020*/  LDCU.64 UR6, c[0x0][0x358] ;  /* 0x00006b00ff0677ac */ /* 0x000e220008000a00 */
[----:B------:R-:W1:Y:S01]  /*0030*/  LDCU UR5, c[0x0][0x390] ;  /* 0x00007200ff0577ac */ /* 0x000e620008000800 */
[----:B0-----:R0:W5:Y:S04]  /*0040*/  LDG.E R0, desc[UR6][R2.64+0x4] ;  /* 0x0000040602007981 */ /* 0x001168000c1e1900 */
[----:B------:R0:W5:Y:S04]  /*0050*/  LDG.E R5, desc[UR6][R2.64+0x8] ;  /* 0x0000080602057981 */ /* 0x000168000c1e1900 */
[----:B------:R0:W5:Y:S04]  /*0060*/  LDG.E R4, desc[UR6][R2.64+0xc] ;  /* 0x00000c0602047981 */ /* 0x000168000c1e1900 */
[----:B------:R0:W5:Y:S01]  /*0070*/  LDG.E R7, desc[UR6][R2.64+0x10] ;  /* 0x0000100602077981 */ /* 0x000162000c1e1900 */
[----:B-1----:R-:W-:-:S09]  /*0080*/  UISETP.GE.AND UP0, UPT, UR5, 0x1, UPT ;  /* 0x000000010500788c */ /* 0x002fd2000bf06270 */
[----:B0-----:R-:W-:Y:S05]  /*0090*/  BRA.U !UP0, `(.L_x_8) ;  /* 0x00000009084c7547 */ /* 0x001fea000b800000 */
[----:B------:R-:W-:Y:S02]  /*00a0*/  UISETP.GE.U32.AND UP0, UPT, UR5, 0x4, UPT ;  /* 0x000000040500788c */ /* 0x000fe4000bf06070 */
[----:B------:R-:W-:-:S07]  /*00b0*/  ULOP3.LUT UR4, UR5, 0x3, URZ, 0xc0, !UPT ;  /* 0x0000000305047892 */ /* 0x000fce000f8ec0ff */
[----:B------:R-:W-:Y:S05]  /*00c0*/  BRA.U !UP0, `(.L_x_9) ;  /* 0x0000000908187547 */ /* 0x000fea000b800000 */
[----:B------:R-:W-:-:S04]  /*00d0*/  ULOP3.LUT UR5, UR5, 0x7ffffffc, URZ, 0xc0, !UPT ;  /* 0x7ffffffc05057892 */ /* 0x000fc8000f8ec0ff */
        /* <DEDUP_REMOVED lines=8> */
.L_x_12:
[----:B-----5:R-:W-:Y:S01]  /*0160*/  FFMA R0, R5, R0, R4 ;  /* 0x0000000005007223 */ /* 0x020fe20000000004 */
[----:B------:R-:W-:Y:S01]  /*0170*/  FFMA R5, R4, R5, R7 ;  /* 0x0000000504057223 */ /* 0x000fe20000000007 */
[----:B------:R-:W-:Y:S02]  /*0180*/  UIADD3 UR5, UPT, UPT, UR5, 0x10, URZ ;  /* 0x0000001005057890 */ /* 0x000fe4000fffe0ff */
[----:B------:R-:W-:Y:S01]  /*0190*/  FFMA R4, R7, R4, R0 ;  /* 0x0000000407047223 */ /* 0x000fe20000000000 */
[C---:B------:R-:W-:Y:S01]  /*01a0*/  FFMA R2, R0.reuse, R7, R5 ;  /* 0x0000000700027223 */ /* 0x040fe20000000005 */
[----:B------:R-:W-:Y:S02]  /*01b0*/  UISETP.GE.AND UP1, UPT, UR5, -0xc, UPT ;  /* 0xfffffff40500788c */ /* 0x000fe4000bf26270 */
[----:B------:R-:W-:Y:S01]  /*01c0*/  FFMA R3, R0, R5, R4 ;  /* 0x0000000500037223 */ /* 0x000fe20000000004 */
[----:B------:R-:W-:-:S03]  /*01d0*/  FFMA R5, R5, R4, R2 ;  /* 0x0000000405057223 */ /* 0x000fc60000000002 */
        /* <DEDUP_REMOVED lines=57> */
[----:B------:R-:W-:Y:S01]  /*0570*/  FFMA R7, R2, R0, R5 ;  /* 0x0000000002077223 */ /* 0x000fe20000000005 */
[----:B------:R-:W-:Y:S06]  /*0580*/  BRA.U !UP1, `(.L_x_12) ;  /* 0xfffffff909f47547 */ /* 0x000fec000b83ffff */
.L_x_11:
[----:B------:R-:W-:-:S04]  /*0590*/  UIADD3 UR8, UPT, UPT, -UR5, URZ, URZ ;  /* 0x000000ff05087290 */ /* 0x000fc8000fffe1ff */
[----:B------:R-:W-:-:S09]  /*05a0*/  UISETP.GT.AND UP1, UPT, UR8, 0x4, UPT ;  /* 0x000000040800788c */ /* 0x000fd2000bf24270 */
[----:B------:R-:W-:Y:S05]  /*05b0*/  BRA.U !UP1, `(.L_x_13) ;  /* 0x0000000109887547 */ /* 0x000fea000b800000 */
[----:B-----5:R-:W-:Y:S01]  /*05c0*/  FFMA R3, R0, R5, R4 ;  /* 0x0000000500037223 */ /* 0x020fe20000000004 */
[----:B------:R-:W-:Y:S01]  /*05d0*/  FFMA R0, R5, R4, R7 ;  /* 0x0000000405007223 */ /* 0x000fe20000000007 */
[----:B------:R-:W-:Y:S02]  /*05e0*/  UPLOP3.LUT UP0, UPT, UPT, UPT, UPT, 0x40, 0x4 ;  /* 0x000000000004789c */ /* 0x000fe40003f0e870 */
[----:B------:R-:W-:Y:S01]  /*05f0*/  FFMA R4, R4, R7, R3 ;  /* 0x0000000704047223 */ /* 0x000fe20000000003 */
[----:B------:R-:W-:Y:S01]  /*0600*/  FFMA R7, R7, R3, R0 ;  /* 0x0000000307077223 */ /* 0x000fe20000000000 */
[----:B------:R-:W-:Y:S02]  /*0610*/  UIADD3 UR5, UPT, UPT, UR5, 0x8, URZ ;  /* 0x0000000805057890 */ /* 0x000fe4000fffe0ff */
        /* <DEDUP_REMOVED lines=27> */
[----:B------:R-:W-:-:S07]  /*07d0*/  FFMA R7, R7, R0, R5 ;  /* 0x0000000007077223 */ /* 0x000fce0000000005 */
.L_x_13:
[----:B------:R-:W-:-:S09]  /*07e0*/  UISETP.NE.OR UP0, UPT, UR5, URZ, UP0 ;  /* 0x000000ff0500728c */ /* 0x000fd20008705670 */
[----:B------:R-:W-:Y:S05]  /*07f0*/  BRA.U !UP0, `(.L_x_9) ;  /* 0x00000001084c7547 */ /* 0x000fea000b800000 */
.L_x_10:
[----:B-----5:R-:W-:Y:S01]  /*0800*/  FFMA R0, R5, R0, R4 ;  /* 0x0000000005007223 */ /* 0x020fe20000000004 */
[----:B------:R-:W-:Y:S01]  /*0810*/  FFMA R5, R4, R5, R7 ;  /* 0x0000000504057223 */ /* 0x000fe20000000007 */
[----:B------:R-:W-:Y:S02]  /*0820*/  UIADD3 UR5, UPT, UPT, UR5, 0x4, URZ ;  /* 0x0000000405057890 */ /* 0x000fe4000fffe0ff */
[----:B------:R-:W-:Y:S01]  /*0830*/  FFMA R4, R7, R4, R0 ;  /* 0x0000000407047223 */ /* 0x000fe20000000000 */
[C---:B------:R-:W-:Y:S01]  /*0840*/  FFMA R2, R0.reuse, R7, R5 ;  /* 0x0000000700027223 */ /* 0x040fe20000000005 */
[----:B------:R-:W-:Y:S02]  /*0850*/  UISETP.NE.AND UP0, UPT, UR5, URZ, UPT ;  /* 0x000000ff0500728c */ /* 0x000fe4000bf05270 */
        /* <DEDUP_REMOVED lines=12> */
[----:B------:R-:W-:Y:S06]  /*0920*/  BRA.U UP0, `(.L_x_10) ;  /* 0xfffffffd00b47547 */ /* 0x000fec000b83ffff */
.L_x_9:
[----:B------:R-:W-:-:S09]  /*0930*/  UISETP.NE.AND UP0, UPT, UR4, URZ, UPT ;  /* 0x000000ff0400728c */ /* 0x000fd2000bf05270 */
[----:B------:R-:W-:Y:S05]  /*0940*/  BRA.U !UP0, `(.L_x_8) ;  /* 0x0000000108207547 */ /* 0x000fea000b800000 */
[----:B------:R-:W-:-:S12]  /*0950*/  UIADD3 UR4, UPT, UPT, -UR4, URZ, URZ ;  /* 0x000000ff04047290 */ /* 0x000fd8000fffe1ff */
.L_x_14:
[----:B------:R-:W-:Y:S01]  /*0960*/  UIADD3 UR4, UPT, UPT, UR4, 0x1, URZ ;  /* 0x0000000104047890 */ /* 0x000fe2000fffe0ff */
[----:B-----5:R-:W-:Y:S01]  /*0970*/  FFMA R0, R5, R0, R4 ;  /* 0x0000000005007223 */ /* 0x020fe20000000004 */
[----:B------:R-:W-:Y:S02]  /*0980*/  FFMA R5, R4, R5, R7 ;  /* 0x0000000504057223 */ /* 0x000fe40000000007 */
[----:B------:R-:W-:Y:S01]  /*0990*/  UISETP.NE.AND UP0, UPT, UR4, URZ, UPT ;  /* 0x000000ff0400728c */ /* 0x000fe2000bf05270 */
[----:B------:R-:W-:Y:S01]  /*09a0*/  FFMA R4, R7, R4, R0 ;  /* 0x0000000407047223 */ /* 0x000fe20000000000 */
[----:B------:R-:W-:-:S07]  /*09b0*/  FFMA R7, R0, R7, R5 ;  /* 0x0000000700077223 */ /* 0x000fce0000000005 */
[----:B------:R-:W-:Y:S05]  /*09c0*/  BRA.U UP0, `(.L_x_14) ;  /* 0xfffffffd00e47547 */ /* 0x000fea000b83ffff */
.L_x_8:
[----:B------:R-:W0:Y:S01]  /*09d0*/  S2R R9, SR_TID.X ;  /* 0x0000000000097919 */ /* 0x000e220000002100 */
[----:B------:R-:W0:Y:S01]  /*09e0*/  LDC.64 R2, c[0x0][0x388] ;  /* 0x0000e200ff027b82 */ /* 0x000e220000000a00 */
[----:B-----5:R-:W-:-:S04]  /*09f0*/  FADD R5, R5, R0 ;  /* 0x0000000005057221 */ /* 0x020fc80000000000 */
[----:B------:R-:W-:-:S04]  /*0a00*/  FADD R4, R5, R4 ;  /* 0x0000000405047221 */ /* 0x000fc80000000000 */
[----:B------:R-:W-:Y:S01]  /*0a10*/  FADD R7, R4, R7 ;  /* 0x0000000704077221 */ /* 0x000fe20000000000 */
[----:B0-----:R-:W-:-:S05]  /*0a20*/  IMAD.WIDE.U32 R2, R9, 0x4, R2 ;  /* 0x0000000409027825 */ /* 0x001fca00078e0002 */
[----:B------:R-:W-:Y:S01]  /*0a30*/  STG.E desc[UR6][R2.64], R7 ;  /* 0x0000000702007986 */ /* 0x000fe2000c101906 */
[----:B------:R-:W-:Y:S05]  /*0a40*/  EXIT ;  /* 0x000000000000794d */ /* 0x000fea0003800000 */
.L_x_15:
        /* <DEDUP_REMOVED lines=11> */
.L_x_17:


//--------------------- .nv.shared.reserved.0     --------------------------
	.section	.nv.shared.reserved.0,"aw",@nobits
	.weak		__nv_reservedSMEM_offset_0_alias
	.size		__nv_reservedSMEM_offset_0_alias, 0, 64
	.other		__nv_reservedSMEM_offset_0_alias,@"STO_CUDA_RESERVED_SHARED STV_DEFAULT"
__nv_reservedSMEM_offset_0_alias:
	.zero		0
	.zero		64


//--------------------- .nv.constant0._Z19registerLatencyTestPfi --------------------------
	.section	.nv.constant0._Z19registerLatencyTestPfi,"a",@progbits
	.sectionflags	@""
	.align	4
.nv.constant0._Z19registerLatencyTestPfi:
	.zero		908


//--------------------- .nv.constant0._Z21registerBandwidthTestPfS_i --------------------------
	.section	.nv.constant0._Z21registerBandwidthTestPfS_i,"a",@progbits
	.sectionflags	@""
	.align	4
.nv.constant0._Z21registerBandwidthTestPfS_i:
	.zero		916


//--------------------- SYMBOLS --------------------------

	.type		.nv.reservedSmem.offset0,@object
	.size		.nv.reservedSmem.offset0,0x4
